	.headerflags	@"EF_CUDA_TEXMODE_UNIFIED EF_CUDA_64BIT_ADDRESS EF_CUDA_ACCELERATORS EF_CUDA_SM90 EF_CUDA_VIRTUAL_SM(EF_CUDA_SM90)"
	.elftype	@"ET_EXEC"


//--------------------- .nv.info                  --------------------------
	.section	.nv.info,"",@"SHT_CUDA_INFO"
	.align	4


	//----- nvinfo : EIATTR_REGCOUNT
	.align		4
        /*0000*/ 	.byte	0x04, 0x2f
        /*0002*/ 	.short	(.L_1 - .L_0)
	.align		4
.L_0:
        /*0004*/ 	.word	index@(triton_poi_fused__to_copy_15)
        /*0008*/ 	.word	0x00000009


	//----- nvinfo : EIATTR_MIN_STACK_SIZE
	.align		4
.L_1:
        /*000c*/ 	.byte	0x04, 0x12
        /*000e*/ 	.short	(.L_3 - .L_2)
	.align		4
.L_2:
        /*0010*/ 	.word	index@(triton_poi_fused__to_copy_15)
        /*0014*/ 	.word	0x00000000


	//----- nvinfo : EIATTR_FRAME_SIZE
	.align		4
.L_3:
        /*0018*/ 	.byte	0x04, 0x11
        /*001a*/ 	.short	(.L_5 - .L_4)
	.align		4
.L_4:
        /*001c*/ 	.word	index@(triton_poi_fused__to_copy_15)
        /*0020*/ 	.word	0x00000000


	//----- nvinfo : EIATTR_MIN_STACK_SIZE
	.align		4
.L_5:
        /*0024*/ 	.byte	0x04, 0x12
        /*0026*/ 	.short	(.L_7 - .L_6)
	.align		4
.L_6:
        /*0028*/ 	.word	index@(triton_poi_fused__to_copy_15)
        /*002c*/ 	.word	0x00000000
.L_7:


//--------------------- .nv.info.triton_poi_fused__to_copy_15 --------------------------
	.section	.nv.info.triton_poi_fused__to_copy_15,"",@"SHT_CUDA_INFO"
	.sectionflags	@""
	.align	4


	//----- nvinfo : EIATTR_CUDA_API_VERSION
	.align		4
        /*0000*/ 	.byte	0x04, 0x37
        /*0002*/ 	.short	(.L_9 - .L_8)
.L_8:
        /*0004*/ 	.word	0x0000007c


	//----- nvinfo : EIATTR_KPARAM_INFO
	.align		4
.L_9:
        /*0008*/ 	.byte	0x04, 0x17
        /*000a*/ 	.short	(.L_11 - .L_10)
.L_10:
        /*000c*/ 	.word	0x00000000
        /*0010*/ 	.short	0x0001
        /*0012*/ 	.short	0x0008
        /*0014*/ 	.byte	0x00, 0xf0, 0x11, 0x00


	//----- nvinfo : EIATTR_KPARAM_INFO
	.align		4
.L_11:
        /*0018*/ 	.byte	0x04, 0x17
        /*001a*/ 	.short	(.L_13 - .L_12)
.L_12:
        /*001c*/ 	.word	0x00000000
        /*0020*/ 	.short	0x0000
        /*0022*/ 	.short	0x0000
        /*0024*/ 	.byte	0x00, 0xf4, 0x21, 0x00


	//----- nvinfo : EIATTR_SPARSE_MMA_MASK
	.align		4
.L_13:
        /*0028*/ 	.byte	0x03, 0x50
        /*002a*/ 	.short	0x0000


	//----- nvinfo : EIATTR_MAXREG_COUNT
	.align		4
        /*002c*/ 	.byte	0x03, 0x1b
        /*002e*/ 	.short	0x00ff


	//----- nvinfo : EIATTR_EXIT_INSTR_OFFSETS
	.align		4
        /*0030*/ 	.byte	0x04, 0x1c
        /*0032*/ 	.short	(.L_15 - .L_14)


	//   ....[0]....
.L_14:
        /*0034*/ 	.word	0x000000e0


	//   ....[1]....
        /*0038*/ 	.word	0x00000110


	//----- nvinfo : EIATTR_REQNTID
	.align		4
.L_15:
        /*003c*/ 	.byte	0x04, 0x10
        /*003e*/ 	.short	(.L_17 - .L_16)
.L_16:
        /*0040*/ 	.word	0x00000020
        /*0044*/ 	.word	0x00000001
        /*0048*/ 	.word	0x00000001


	//----- nvinfo : EIATTR_CBANK_PARAM_SIZE
	.align		4
.L_17:
        /*004c*/ 	.byte	0x03, 0x19
        /*004e*/ 	.short	0x000c


	//----- nvinfo : EIATTR_PARAM_CBANK
	.align		4
        /*0050*/ 	.byte	0x04, 0x0a
        /*0052*/ 	.short	(.L_19 - .L_18)
	.align		4
.L_18:
        /*0054*/ 	.word	index@(.nv.constant0.triton_poi_fused__to_copy_15)
        /*0058*/ 	.short	0x0210
        /*005a*/ 	.short	0x000c


	//----- nvinfo : EIATTR_SW_WAR
	.align		4
.L_19:
        /*005c*/ 	.byte	0x04, 0x36
        /*005e*/ 	.short	(.L_21 - .L_20)
.L_20:
        /*0060*/ 	.word	0x00000008
.L_21:


//--------------------- .nv.callgraph             --------------------------
	.section	.nv.callgraph,"",@"SHT_CUDA_CALLGRAPH"
	.align	4
	.sectionentsize	8
	.align		4
        /*0000*/ 	.word	0x00000000
	.align		4
        /*0004*/ 	.word	0xffffffff
	.align		4
        /*0008*/ 	.word	0x00000000
	.align		4
        /*000c*/ 	.word	0xfffffffe
	.align		4
        /*0010*/ 	.word	0x00000000
	.align		4
        /*0014*/ 	.word	0xfffffffd
	.align		4
        /*0018*/ 	.word	0x00000000
	.align		4
        /*001c*/ 	.word	0xfffffffc


//--------------------- .text.triton_poi_fused__to_copy_15 --------------------------
	.section	.text.triton_poi_fused__to_copy_15,"ax",@progbits
	.align	128
        .global         triton_poi_fused__to_copy_15
        .type           triton_poi_fused__to_copy_15,@function
        .size           triton_poi_fused__to_copy_15,(.L_x_1 - triton_poi_fused__to_copy_15)
        .other          triton_poi_fused__to_copy_15,@"STO_CUDA_ENTRY STV_DEFAULT"
triton_poi_fused__to_copy_15:
.text.triton_poi_fused__to_copy_15:
[----:B------:R-:W0:Y:S02]  /*0000*/  LDC R1, c[0x0][0x28] ;  /* 0x00000a00ff017b82 */ /* 0x000e240000000800 */
[----:B------:R-:W1:Y:S01]  /*0010*/  S2R R6, SR_TID.X ;  /* 0x0000000000067919 */ /* 0x000e620000002100 */
[----:B------:R-:W2:Y:S01]  /*0020*/  LDC.64 R2, c[0x0][0x210] ;  /* 0x00008400ff027b82 */ /* 0x000ea20000000a00 */
[----:B------:R-:W3:Y:S01]  /*0030*/  S2R R5, SR_CTAID.X ;  /* 0x0000000000057919 */ /* 0x000ee20000002500 */
[C---:B-1----:R-:W-:Y:S02]  /*0040*/  LOP3.LUT R0, R6.reuse, 0x3, RZ, 0xc0, !PT ;  /* 0x0000000306007812 */ /* 0x042fe400078ec0ff */
[----:B------:R-:W-:-:S03]  /*0050*/  LOP3.LUT P0, RZ, R6, 0x1c, RZ, 0xc0, !PT ;  /* 0x0000001c06ff7812 */ /* 0x000fc6000780c0ff */
[----:B---3--:R-:W-:-:S04]  /*0060*/  IMAD R5, R5, 0x4, R0 ;  /* 0x0000000405057824 */ /* 0x008fc800078e0200 */
[C---:B--2---:R-:W-:Y:S01]  /*0070*/  IMAD.WIDE R2, R5.reuse, 0x8, R2 ;  /* 0x0000000805027825 */ /* 0x044fe200078e0202 */
[----:B------:R-:W-:Y:S02]  /*0080*/  I2FP.F32.S32 R0, R5 ;  /* 0x0000000500007245 */ /* 0x000fe40000201400 */
[----:B------:R-:W-:-:S03]  /*0090*/  ISETP.LT.AND P0, PT, R5, 0x4, !P0 ;  /* 0x000000040500780c */ /* 0x000fc60004701270 */
[----:B------:R-:W-:-:S05]  /*00a0*/  FMUL R0, R0, 1.6666666269302368164 ;  /* 0x3fd5555500007820 */ /* 0x000fca0000400000 */
[----:B------:R-:W-:-:S04]  /*00b0*/  FMNMX R0, RZ, R0, !PT ;  /* 0x00000000ff007209 */ /* 0x000fc80007800000 */
[----:B------:R-:W1:Y:S02]  /*00c0*/  F2I.TRUNC.NTZ R4, R0 ;  /* 0x0000000000047305 */ /* 0x000e64000020f100 */
[----:B-1----:R-:W-:Y:S01]  /*00d0*/  SHF.R.S32.HI R5, RZ, 0x1f, R4 ;  /* 0x0000001fff057819 */ /* 0x002fe20000011404 */
[----:B------:R-:W-:Y:S06]  /*00e0*/  @!P0 EXIT ;  /* 0x000000000000894d */ /* 0x000fec0003800000 */
[----:B------:R-:W-:Y:S02]  /*00f0*/  ULDC.64 UR4, c[0x0][0x208] ;  /* 0x0000820000047ab9 */ /* 0x000fe40000000a00 */
[----:B------:R-:W-:Y:S01]  /*0100*/  STG.E.64 desc[UR4][R2.64], R4 ;  /* 0x0000000402007986 */ /* 0x000fe2000c101b04 */
[----:B------:R-:W-:Y:S05]  /*0110*/  EXIT ;  /* 0x000000000000794d */ /* 0x000fea0003800000 */
.L_x_0:
[----:B------:R-:W-:-:S00]  /*0120*/  BRA `(.L_x_0) ;  /* 0xfffffffc00fc7947 */ /* 0x000fc0000383ffff */
[----:B------:R-:W-:-:S00]  /*0130*/  NOP ;  /* 0x0000000000007918 */ /* 0x000fc00000000000 */
        /* <DEDUP_REMOVED lines=12> */
.L_x_1:


//--------------------- .nv.constant0.triton_poi_fused__to_copy_15 --------------------------
	.section	.nv.constant0.triton_poi_fused__to_copy_15,"a",@progbits
	.sectionflags	@""
	.align	4
.nv.constant0.triton_poi_fused__to_copy_15:
	.zero		540
